	.headerflags	@"EF_CUDA_TEXMODE_UNIFIED EF_CUDA_64BIT_ADDRESS EF_CUDA_SM86 EF_CUDA_VIRTUAL_SM(EF_CUDA_SM86)"
	.elftype	@"ET_EXEC"


//--------------------- .nv.info                  --------------------------
	.section	.nv.info,"",@"SHT_CUDA_INFO"
	.align	4


	//----- nvinfo : EIATTR_REGCOUNT
	.align		4
        /*0000*/ 	.byte	0x04, 0x2f
        /*0002*/ 	.short	(.L_1 - .L_0)
	.align		4
.L_0:
        /*0004*/ 	.word	index@(triton_mm)
        /*0008*/ 	.word	0x00000040


	//----- nvinfo : EIATTR_MIN_STACK_SIZE
	.align		4
.L_1:
        /*000c*/ 	.byte	0x04, 0x12
        /*000e*/ 	.short	(.L_3 - .L_2)
	.align		4
.L_2:
        /*0010*/ 	.word	index@(triton_mm)
        /*0014*/ 	.word	0x00000000


	//----- nvinfo : EIATTR_FRAME_SIZE
	.align		4
.L_3:
        /*0018*/ 	.byte	0x04, 0x11
        /*001a*/ 	.short	(.L_5 - .L_4)
	.align		4
.L_4:
        /*001c*/ 	.word	index@(triton_mm)
        /*0020*/ 	.word	0x00000000


	//----- nvinfo : EIATTR_MIN_STACK_SIZE
	.align		4
.L_5:
        /*0024*/ 	.byte	0x04, 0x12
        /*0026*/ 	.short	(.L_7 - .L_6)
	.align		4
.L_6:
        /*0028*/ 	.word	index@(triton_mm)
        /*002c*/ 	.word	0x00000000
.L_7:


//--------------------- .nv.info.triton_mm        --------------------------
	.section	.nv.info.triton_mm,"",@"SHT_CUDA_INFO"
	.sectionflags	@""
	.align	4


	//----- nvinfo : EIATTR_CUDA_API_VERSION
	.align		4
        /*0000*/ 	.byte	0x04, 0x37
        /*0002*/ 	.short	(.L_9 - .L_8)
.L_8:
        /*0004*/ 	.word	0x0000007c


	//----- nvinfo : EIATTR_SW2861232_WAR
	.align		4
.L_9:
        /*0008*/ 	.byte	0x01, 0x35
	.zero		2


	//----- nvinfo : EIATTR_PARAM_CBANK
	.align		4
        /*000c*/ 	.byte	0x04, 0x0a
        /*000e*/ 	.short	(.L_11 - .L_10)
	.align		4
.L_10:
        /*0010*/ 	.word	index@(.nv.constant0.triton_mm)
        /*0014*/ 	.short	0x0160
        /*0016*/ 	.short	0x0020


	//----- nvinfo : EIATTR_CBANK_PARAM_SIZE
	.align		4
.L_11:
        /*0018*/ 	.byte	0x03, 0x19
        /*001a*/ 	.short	0x0020


	//----- nvinfo : EIATTR_KPARAM_INFO
	.align		4
        /*001c*/ 	.byte	0x04, 0x17
        /*001e*/ 	.short	(.L_13 - .L_12)
.L_12:
        /*0020*/ 	.word	0x00000000
        /*0024*/ 	.short	0x0003
        /*0026*/ 	.short	0x0018
        /*0028*/ 	.byte	0x00, 0xf4, 0x21, 0x00


	//----- nvinfo : EIATTR_KPARAM_INFO
	.align		4
.L_13:
        /*002c*/ 	.byte	0x04, 0x17
        /*002e*/ 	.short	(.L_15 - .L_14)
.L_14:
        /*0030*/ 	.word	0x00000000
        /*0034*/ 	.short	0x0002
        /*0036*/ 	.short	0x0010
        /*0038*/ 	.byte	0x00, 0xf4, 0x21, 0x00


	//----- nvinfo : EIATTR_KPARAM_INFO
	.align		4
.L_15:
        /*003c*/ 	.byte	0x04, 0x17
        /*003e*/ 	.short	(.L_17 - .L_16)
.L_16:
        /*0040*/ 	.word	0x00000000
        /*0044*/ 	.short	0x0001
        /*0046*/ 	.short	0x0008
        /*0048*/ 	.byte	0x00, 0xf4, 0x21, 0x00


	//----- nvinfo : EIATTR_KPARAM_INFO
	.align		4
.L_17:
        /*004c*/ 	.byte	0x04, 0x17
        /*004e*/ 	.short	(.L_19 - .L_18)
.L_18:
        /*0050*/ 	.word	0x00000000
        /*0054*/ 	.short	0x0000
        /*0056*/ 	.short	0x0000
        /*0058*/ 	.byte	0x00, 0xf4, 0x21, 0x00


	//----- nvinfo : EIATTR_MAXREG_COUNT
	.align		4
.L_19:
        /*005c*/ 	.byte	0x03, 0x1b
        /*005e*/ 	.short	0x00ff


	//----- nvinfo : EIATTR_EXIT_INSTR_OFFSETS
	.align		4
        /*0060*/ 	.byte	0x04, 0x1c
        /*0062*/ 	.short	(.L_21 - .L_20)


	//   ....[0]....
.L_20:
        /*0064*/ 	.word	0x00001580


	//   ....[1]....
        /*0068*/ 	.word	0x000015d0


	//----- nvinfo : EIATTR_REQNTID
	.align		4
.L_21:
        /*006c*/ 	.byte	0x04, 0x10
        /*006e*/ 	.short	(.L_23 - .L_22)
.L_22:
        /*0070*/ 	.word	0x00000040
        /*0074*/ 	.word	0x00000001
        /*0078*/ 	.word	0x00000001
.L_23:


//--------------------- .nv.callgraph             --------------------------
	.section	.nv.callgraph,"",@"SHT_CUDA_CALLGRAPH"
	.align	4
	.sectionentsize	8
	.align		4
        /*0000*/ 	.word	0x00000000
	.align		4
        /*0004*/ 	.word	0xffffffff
	.align		4
        /*0008*/ 	.word	0x00000000
	.align		4
        /*000c*/ 	.word	0xfffffffe
	.align		4
        /*0010*/ 	.word	0x00000000
	.align		4
        /*0014*/ 	.word	0xfffffffd
	.align		4
        /*0018*/ 	.word	0x00000000
	.align		4
        /*001c*/ 	.word	0xfffffffc


//--------------------- .nv.rel.action            --------------------------
	.section	.nv.rel.action,"",@"SHT_CUDA_RELOCINFO"
	.align	8
	.sectionentsize	8
        /*0000*/ 	.byte	0x73, 0x00, 0x00, 0x00, 0x00, 0x00, 0x00, 0x00, 0x00, 0x00, 0x00, 0x11, 0x25, 0x00, 0x05, 0x36


//--------------------- .nv.constant0.triton_mm   --------------------------
	.section	.nv.constant0.triton_mm,"a",@progbits
	.sectionflags	@""
	.align	4
.nv.constant0.triton_mm:
	.zero		384


//--------------------- .text.triton_mm           --------------------------
	.section	.text.triton_mm,"ax",@progbits
	.sectionflags	@"SHF_BARRIERS=1"
	.sectioninfo	@"SHI_REGISTERS=64"
	.align	128
        .global         triton_mm
        .type           triton_mm,@function
        .size           triton_mm,(.L_x_2 - triton_mm)
        .other          triton_mm,@"STO_CUDA_ENTRY STV_DEFAULT"
triton_mm:
.text.triton_mm:
[----:B------:R-:W-:Y:S02]  /*0000*/  IMAD.MOV.U32 R1, RZ, RZ, c[0x0][0x28] ;  /* 0x00000a00ff017624 */ /* 0x000fe400078e00ff */
[----:B------:R-:W0:Y:S01]  /*0010*/  S2R R9, SR_CTAID.X ;  /* 0x0000000000097919 */ /* 0x000e220000002500 */
[----:B------:R-:W-:Y:S01]  /*0020*/  IMAD.MOV.U32 R5, RZ, RZ, -0x8 ;  /* 0xfffffff8ff057424 */ /* 0x000fe200078e00ff */
[----:B------:R-:W-:Y:S01]  /*0030*/  CS2R R52, SRZ ;  /* 0x0000000000347805 */ /* 0x000fe2000001ff00 */
[----:B------:R-:W-:Y:S01]  /*0040*/  IMAD.MOV.U32 R30, RZ, RZ, 0x2 ;  /* 0x00000002ff1e7424 */ /* 0x000fe200078e00ff */
[----:B------:R-:W1:Y:S01]  /*0050*/  S2R R60, SR_TID.X ;  /* 0x00000000003c7919 */ /* 0x000e620000002100 */
[----:B------:R-:W-:Y:S01]  /*0060*/  CS2R R20, SRZ ;  /* 0x0000000000147805 */ /* 0x000fe2000001ff00 */
[----:B------:R-:W-:Y:S01]  /*0070*/  CS2R R22, SRZ ;  /* 0x0000000000167805 */ /* 0x000fe2000001ff00 */
[----:B------:R-:W-:Y:S01]  /*0080*/  CS2R R24, SRZ ;  /* 0x0000000000187805 */ /* 0x000fe2000001ff00 */
[----:B------:R-:W-:Y:S01]  /*0090*/  CS2R R26, SRZ ;  /* 0x00000000001a7805 */ /* 0x000fe2000001ff00 */
[----:B------:R-:W-:Y:S01]  /*00a0*/  CS2R R14, SRZ ;  /* 0x00000000000e7805 */ /* 0x000fe2000001ff00 */
[----:B------:R-:W-:Y:S01]  /*00b0*/  CS2R R16, SRZ ;  /* 0x0000000000107805 */ /* 0x000fe2000001ff00 */
[----:B------:R-:W-:Y:S01]  /*00c0*/  CS2R R18, SRZ ;  /* 0x0000000000127805 */ /* 0x000fe2000001ff00 */
[----:B------:R-:W-:Y:S01]  /*00d0*/  ULDC.64 UR4, c[0x0][0x118] ;  /* 0x0000460000047ab9 */ /* 0x000fe20000000a00 */
[----:B0-----:R-:W-:Y:S01]  /*00e0*/  IMAD.HI R0, R9, 0x2aaaaaab, RZ ;  /* 0x2aaaaaab09007827 */ /* 0x001fe200078e02ff */
[----:B------:R-:W-:-:S02]  /*00f0*/  IABS R8, R9 ;  /* 0x0000000900087213 */ /* 0x000fc40000000000 */
[C---:B-1----:R-:W-:Y:S01]  /*0100*/  LOP3.LUT R12, R60.reuse, 0x10, RZ, 0xc0, !PT ;  /* 0x000000103c0c7812 */ /* 0x042fe200078ec0ff */
[----:B------:R-:W-:Y:S01]  /*0110*/  IMAD.SHL.U32 R61, R60, 0x8, RZ ;  /* 0x000000083c3d7824 */ /* 0x000fe200078e00ff */
[----:B------:R-:W-:-:S04]  /*0120*/  SHF.R.U32.HI R3, RZ, 0x1f, R0 ;  /* 0x0000001fff037819 */ /* 0x000fc80000011600 */
[----:B------:R-:W-:-:S05]  /*0130*/  LEA.HI.SX32 R0, R0, R3, 0x1b ;  /* 0x0000000300007211 */ /* 0x000fca00078fdaff */
[C---:B------:R-:W-:Y:S02]  /*0140*/  IMAD R2, R0.reuse, R5, 0x3 ;  /* 0x0000000300027424 */ /* 0x040fe400078e0205 */
[----:B------:R-:W-:-:S03]  /*0150*/  IMAD R7, R0, -0xc0, R9 ;  /* 0xffffff4000077824 */ /* 0x000fc600078e0209 */
[----:B------:R-:W-:-:S04]  /*0160*/  IMNMX R4, R2, 0x8, PT ;  /* 0x0000000802047817 */ /* 0x000fc80003800200 */
[-C--:B------:R-:W-:Y:S02]  /*0170*/  IABS R11, R4.reuse ;  /* 0x00000004000b7213 */ /* 0x080fe40000000000 */
[----:B------:R-:W-:Y:S02]  /*0180*/  IABS R10, R4 ;  /* 0x00000004000a7213 */ /* 0x000fe40000000000 */
[----:B------:R-:W0:Y:S08]  /*0190*/  I2F.RP R5, R11 ;  /* 0x0000000b00057306 */ /* 0x000e300000209400 */
[----:B0-----:R-:W0:Y:S02]  /*01a0*/  MUFU.RCP R5, R5 ;  /* 0x0000000500057308 */ /* 0x001e240000001000 */
[----:B0-----:R-:W-:-:S06]  /*01b0*/  IADD3 R2, R5, 0xffffffe, RZ ;  /* 0x0ffffffe05027810 */ /* 0x001fcc0007ffe0ff */
[----:B------:R0:W1:Y:S02]  /*01c0*/  F2I.FTZ.U32.TRUNC.NTZ R3, R2 ;  /* 0x0000000200037305 */ /* 0x000064000021f000 */
[----:B0-----:R-:W-:Y:S02]  /*01d0*/  IMAD.MOV.U32 R2, RZ, RZ, RZ ;  /* 0x000000ffff027224 */ /* 0x001fe400078e00ff */
[----:B-1----:R-:W-:-:S04]  /*01e0*/  IMAD.MOV R6, RZ, RZ, -R3 ;  /* 0x000000ffff067224 */ /* 0x002fc800078e0a03 */
[----:B------:R-:W-:Y:S02]  /*01f0*/  IMAD R13, R6, R11, RZ ;  /* 0x0000000b060d7224 */ /* 0x000fe400078e02ff */
[----:B------:R-:W-:Y:S01]  /*0200*/  IMAD.MOV.U32 R6, RZ, RZ, R8 ;  /* 0x000000ffff067224 */ /* 0x000fe200078e0008 */
[----:B------:R-:W-:Y:S01]  /*0210*/  IABS R8, R7 ;  /* 0x0000000700087213 */ /* 0x000fe20000000000 */
[----:B------:R-:W-:Y:S01]  /*0220*/  IMAD.HI.U32 R3, R3, R13, R2 ;  /* 0x0000000d03037227 */ /* 0x000fe200078e0002 */
[----:B------:R-:W-:-:S03]  /*0230*/  LOP3.LUT R7, R7, R4, RZ, 0x3c, !PT ;  /* 0x0000000407077212 */ /* 0x000fc600078e3cff */
[----:B------:R-:W-:Y:S01]  /*0240*/  IMAD.MOV R13, RZ, RZ, -R10 ;  /* 0x000000ffff0d7224 */ /* 0x000fe200078e0a0a */
[----:B------:R-:W-:Y:S01]  /*0250*/  ISETP.GE.AND P2, PT, R7, RZ, PT ;  /* 0x000000ff0700720c */ /* 0x000fe20003f46270 */
[----:B------:R-:W-:Y:S01]  /*0260*/  IMAD.HI.U32 R2, R3, R6, RZ ;  /* 0x0000000603027227 */ /* 0x000fe200078e00ff */
[----:B------:R-:W-:-:S03]  /*0270*/  SHF.R.U32.HI R10, RZ, 0x2, R60 ;  /* 0x00000002ff0a7819 */ /* 0x000fc6000001163c */
[----:B------:R-:W-:-:S04]  /*0280*/  IMAD.HI.U32 R5, R3, R8, RZ ;  /* 0x0000000803057227 */ /* 0x000fc800078e00ff */
[-C--:B------:R-:W-:Y:S02]  /*0290*/  IMAD R2, R2, R13.reuse, R6 ;  /* 0x0000000d02027224 */ /* 0x080fe400078e0206 */
[----:B------:R-:W-:Y:S02]  /*02a0*/  IMAD R3, R5, R13, R8 ;  /* 0x0000000d05037224 */ /* 0x000fe400078e0208 */
[----:B------:R-:W-:Y:S01]  /*02b0*/  IMAD.SHL.U32 R7, R60, 0x10, RZ ;  /* 0x000000103c077824 */ /* 0x000fe200078e00ff */
[C---:B------:R-:W-:Y:S02]  /*02c0*/  ISETP.GT.U32.AND P1, PT, R11.reuse, R2, PT ;  /* 0x000000020b00720c */ /* 0x040fe40003f24070 */
[----:B------:R-:W-:-:S11]  /*02d0*/  ISETP.GT.U32.AND P0, PT, R11, R3, PT ;  /* 0x000000030b00720c */ /* 0x000fd60003f04070 */
[--C-:B------:R-:W-:Y:S01]  /*02e0*/  @!P1 IMAD.IADD R2, R2, 0x1, -R11.reuse ;  /* 0x0000000102029824 */ /* 0x100fe200078e0a0b */
[----:B------:R-:W-:Y:S01]  /*02f0*/  ISETP.GE.AND P1, PT, R9, RZ, PT ;  /* 0x000000ff0900720c */ /* 0x000fe20003f26270 */
[----:B------:R-:W-:Y:S01]  /*0300*/  @!P0 IMAD.IADD R3, R3, 0x1, -R11 ;  /* 0x0000000103038824 */ /* 0x000fe200078e0a0b */
[----:B------:R-:W-:Y:S02]  /*0310*/  @!P0 IADD3 R5, R5, 0x1, RZ ;  /* 0x0000000105058810 */ /* 0x000fe40007ffe0ff */
[----:B------:R-:W-:Y:S02]  /*0320*/  ISETP.GT.U32.AND P4, PT, R11, R2, PT ;  /* 0x000000020b00720c */ /* 0x000fe40003f84070 */
[----:B------:R-:W-:Y:S02]  /*0330*/  ISETP.GE.U32.AND P3, PT, R3, R11, PT ;  /* 0x0000000b0300720c */ /* 0x000fe40003f66070 */
[----:B------:R-:W-:Y:S02]  /*0340*/  ISETP.NE.AND P0, PT, R4, RZ, PT ;  /* 0x000000ff0400720c */ /* 0x000fe40003f05270 */
[----:B------:R-:W-:-:S07]  /*0350*/  LOP3.LUT R3, RZ, R4, RZ, 0x33, !PT ;  /* 0x00000004ff037212 */ /* 0x000fce00078e33ff */
[----:B------:R-:W-:Y:S02]  /*0360*/  @!P4 IMAD.IADD R2, R2, 0x1, -R11 ;  /* 0x000000010202c824 */ /* 0x000fe400078e0a0b */
[----:B------:R-:W-:Y:S02]  /*0370*/  @P3 IADD3 R5, R5, 0x1, RZ ;  /* 0x0000000105053810 */ /* 0x000fe40007ffe0ff */
[----:B------:R-:W-:-:S03]  /*0380*/  @!P1 IMAD.MOV R2, RZ, RZ, -R2 ;  /* 0x000000ffff029224 */ /* 0x000fc600078e0a02 */
[----:B------:R-:W-:Y:S02]  /*0390*/  IMAD.MOV.U32 R4, RZ, RZ, R5 ;  /* 0x000000ffff047224 */ /* 0x000fe400078e0005 */
[C---:B------:R-:W-:Y:S02]  /*03a0*/  SEL R5, R3.reuse, R2, !P0 ;  /* 0x0000000203057207 */ /* 0x040fe40004000000 */
[----:B------:R-:W-:Y:S01]  /*03b0*/  @!P2 IMAD.MOV R4, RZ, RZ, -R4 ;  /* 0x000000ffff04a224 */ /* 0x000fe200078e0a04 */
[----:B------:R-:W-:Y:S02]  /*03c0*/  LOP3.LUT R2, R60, 0x7, RZ, 0xc0, !PT ;  /* 0x000000073c027812 */ /* 0x000fe400078ec0ff */
[----:B------:R-:W-:Y:S01]  /*03d0*/  IMAD R5, R0, 0x8, R5 ;  /* 0x0000000800057824 */ /* 0x000fe200078e0205 */
[----:B------:R-:W-:Y:S02]  /*03e0*/  SHF.R.U32.HI R0, RZ, 0x1, R12 ;  /* 0x00000001ff007819 */ /* 0x000fe4000001160c */
[----:B------:R-:W-:Y:S01]  /*03f0*/  SEL R58, R3, R4, !P0 ;  /* 0x00000004033a7207 */ /* 0x000fe20004000000 */
[----:B------:R-:W-:Y:S01]  /*0400*/  IMAD.SHL.U32 R59, R5, 0x20, RZ ;  /* 0x00000020053b7824 */ /* 0x000fe200078e00ff */
[----:B------:R-:W-:-:S02]  /*0410*/  SHF.R.U32.HI R3, RZ, 0x1, R60 ;  /* 0x00000001ff037819 */ /* 0x000fc4000001163c */
[----:B------:R-:W-:Y:S01]  /*0420*/  LOP3.LUT R11, R2, 0x10, RZ, 0xfc, !PT ;  /* 0x00000010020b7812 */ /* 0x000fe200078efcff */
[----:B------:R-:W-:Y:S01]  /*0430*/  IMAD.SHL.U32 R58, R58, 0x20, RZ ;  /* 0x000000203a3a7824 */ /* 0x000fe200078e00ff */
[----:B------:R-:W-:Y:S02]  /*0440*/  LOP3.LUT R4, R60, 0x4, RZ, 0xc0, !PT ;  /* 0x000000043c047812 */ /* 0x000fe400078ec0ff */
[----:B------:R-:W-:Y:S02]  /*0450*/  LOP3.LUT R3, R0, 0x17, R3, 0xf8, !PT ;  /* 0x0000001700037812 */ /* 0x000fe400078ef803 */
[----:B------:R-:W-:Y:S01]  /*0460*/  LOP3.LUT R2, R60, 0x8, R61, 0x48, !PT ;  /* 0x000000083c027812 */ /* 0x000fe200078e483d */
[----:B------:R-:W-:Y:S01]  /*0470*/  IMAD.SHL.U32 R9, R4, 0x2, RZ ;  /* 0x0000000204097824 */ /* 0x000fe200078e00ff */
[-C--:B------:R-:W-:Y:S02]  /*0480*/  LOP3.LUT R5, R58, R3.reuse, RZ, 0xfc, !PT ;  /* 0x000000033a057212 */ /* 0x080fe400078efcff */
[----:B------:R-:W-:Y:S01]  /*0490*/  LOP3.LUT R13, R11, 0x8, R60, 0xf8, !PT ;  /* 0x000000080b0d7812 */ /* 0x000fe200078ef83c */
[----:B------:R-:W-:Y:S01]  /*04a0*/  IMAD R28, R3, 0x10, R2 ;  /* 0x00000010031c7824 */ /* 0x000fe200078e0202 */
[----:B------:R-:W-:Y:S01]  /*04b0*/  LOP3.LUT R2, R59, R3, RZ, 0xfc, !PT ;  /* 0x000000033b027212 */ /* 0x000fe200078efcff */
[----:B------:R-:W-:Y:S01]  /*04c0*/  IMAD.HI R3, R5, 0x2aaaaaab, RZ ;  /* 0x2aaaaaab05037827 */ /* 0x000fe200078e02ff */
[----:B------:R-:W-:-:S02]  /*04d0*/  LOP3.LUT R6, R9, R0, RZ, 0x3c, !PT ;  /* 0x0000000009067212 */ /* 0x000fc400078e3cff */
[----:B------:R-:W-:Y:S01]  /*04e0*/  LOP3.LUT R9, R9, 0x8, R60, 0x78, !PT ;  /* 0x0000000809097812 */ /* 0x000fe200078e783c */
[----:B------:R-:W-:Y:S01]  /*04f0*/  IMAD.HI R0, R2, 0x3531dec1, RZ ;  /* 0x3531dec102007827 */ /* 0x000fe200078e02ff */
[----:B------:R-:W-:Y:S02]  /*0500*/  LOP3.LUT R8, R6, 0xf0, R7, 0xf8, !PT ;  /* 0x000000f006087812 */ /* 0x000fe400078ef807 */
[----:B------:R-:W-:Y:S01]  /*0510*/  SHF.R.U32.HI R4, RZ, 0x1f, R3 ;  /* 0x0000001fff047819 */ /* 0x000fe20000011603 */
[----:B------:R-:W-:Y:S01]  /*0520*/  IMAD R29, R13, 0x10, R6 ;  /* 0x000000100d1d7824 */ /* 0x000fe200078e0206 */
[----:B------:R-:W-:Y:S01]  /*0530*/  SHF.R.U32.HI R7, RZ, 0x1f, R0 ;  /* 0x0000001fff077819 */ /* 0x000fe20000011600 */
[----:B------:R-:W-:Y:S01]  /*0540*/  IMAD.SHL.U32 R9, R9, 0x2, RZ ;  /* 0x0000000209097824 */ /* 0x000fe200078e00ff */
[----:B------:R-:W-:Y:S01]  /*0550*/  LEA.HI R6, R3, R4, RZ, 0x19 ;  /* 0x0000000403067211 */ /* 0x000fe200078fc8ff */
[----:B------:R-:W-:Y:S01]  /*0560*/  CS2R R12, SRZ ;  /* 0x00000000000c7805 */ /* 0x000fe2000001ff00 */
[----:B------:R-:W-:-:S02]  /*0570*/  LEA.HI R7, R0, R7, RZ, 0x1c ;  /* 0x0000000700077211 */ /* 0x000fc400078fe0ff */
[----:B------:R-:W-:Y:S01]  /*0580*/  LOP3.LUT R3, R10, 0x8, RZ, 0xc0, !PT ;  /* 0x000000080a037812 */ /* 0x000fe200078ec0ff */
[----:B------:R-:W-:Y:S01]  /*0590*/  IMAD R5, R6, -0x300, R5 ;  /* 0xfffffd0006057824 */ /* 0x000fe200078e0205 */
[----:B------:R-:W-:Y:S01]  /*05a0*/  LOP3.LUT R4, R61, 0x8, RZ, 0xc0, !PT ;  /* 0x000000083d047812 */ /* 0x000fe200078ec0ff */
[----:B------:R-:W-:Y:S01]  /*05b0*/  IMAD R7, R7, -0x4d, R2 ;  /* 0xffffffb307077824 */ /* 0x000fe200078e0202 */
[----:B------:R-:W-:Y:S01]  /*05c0*/  LOP3.LUT R0, R3, 0x7, R60, 0xf8, !PT ;  /* 0x0000000703007812 */ /* 0x000fe200078ef83c */
[----:B------:R-:W-:Y:S01]  /*05d0*/  IMAD.SHL.U32 R3, R29, 0x2, RZ ;  /* 0x000000021d037824 */ /* 0x000fe200078e00ff */
[----:B------:R-:W-:Y:S01]  /*05e0*/  LOP3.LUT R10, R11, 0x8, R10, 0xf8, !PT ;  /* 0x000000080b0a7812 */ /* 0x000fe200078ef80a */
[--C-:B------:R-:W-:Y:S02]  /*05f0*/  IMAD R56, R5, 0xc00, R4.reuse ;  /* 0x00000c0005387824 */ /* 0x100fe400078e0204 */
[----:B------:R-:W-:Y:S02]  /*0600*/  IMAD R7, R7, 0xc00, R4 ;  /* 0x00000c0007077824 */ /* 0x000fe400078e0204 */
[----:B------:R-:W-:-:S02]  /*0610*/  IMAD R0, R0, 0x20, R9 ;  /* 0x0000002000007824 */ /* 0x000fc400078e0209 */
[----:B------:R-:W-:Y:S02]  /*0620*/  IMAD R2, R10, 0x20, R9 ;  /* 0x000000200a027824 */ /* 0x000fe400078e0209 */
[----:B------:R-:W-:Y:S02]  /*0630*/  IMAD.SHL.U32 R4, R28, 0x2, RZ ;  /* 0x000000021c047824 */ /* 0x000fe400078e00ff */
[----:B------:R-:W-:Y:S02]  /*0640*/  IMAD.SHL.U32 R5, R8, 0x2, RZ ;  /* 0x0000000208057824 */ /* 0x000fe400078e00ff */
[----:B------:R-:W-:-:S04]  /*0650*/  IMAD.WIDE R56, R56, R30, c[0x0][0x168] ;  /* 0x00005a0038387625 */ /* 0x000fc800078e021e */
[----:B------:R-:W-:-:S05]  /*0660*/  IMAD.WIDE R54, R7, R30, c[0x0][0x160] ;  /* 0x0000580007367625 */ /* 0x000fca00078e021e */
.L_x_0:
[-C--:B------:R-:W-:Y:S02]  /*0670*/  IADD3 R6, P0, R54, R52.reuse, RZ ;  /* 0x0000003436067210 */ /* 0x080fe40007f1e0ff */
[----:B------:R-:W-:-:S03]  /*0680*/  IADD3 R8, P1, R56, R52, RZ ;  /* 0x0000003438087210 */ /* 0x000fc60007f3e0ff */
[--C-:B------:R-:W-:Y:S02]  /*0690*/  IMAD.X R7, R55, 0x1, R53.reuse, P0 ;  /* 0x0000000137077824 */ /* 0x100fe400000e0635 */
[----:B------:R-:W-:-:S03]  /*06a0*/  IMAD.X R9, R57, 0x1, R53, P1 ;  /* 0x0000000139097824 */ /* 0x000fc600008e0635 */
[----:B------:R-:W2:Y:S04]  /*06b0*/  LDG.E.128 R40, [R6.64] ;  /* 0x0000000406287981 */ /* 0x000ea8000c1e1d00 */
[----:B------:R-:W-:Y:S06]  /*06c0*/  BAR.SYNC.DEFER_BLOCKING 0x0 ;  /* 0x0000000000007b1d */ /* 0x000fec0000010000 */
[----:B------:R-:W3:Y:S04]  /*06d0*/  LDG.E.128 R44, [R8.64] ;  /* 0x00000004082c7981 */ /* 0x000ee8000c1e1d00 */
[----:B--2---:R-:W-:Y:S04]  /*06e0*/  STS.128 [R4], R40 ;  /* 0x0000002804007388 */ /* 0x004fe80000000c00 */
[----:B---3--:R-:W-:Y:S04]  /*06f0*/  STS.128 [R4+0x400], R44 ;  /* 0x0004002c04007388 */ /* 0x008fe80000000c00 */
[----:B------:R-:W-:Y:S06]  /*0700*/  BAR.SYNC.DEFER_BLOCKING 0x0 ;  /* 0x0000000000007b1d */ /* 0x000fec0000010000 */
[----:B------:R-:W-:Y:S04]  /*0710*/  LDSM.16.M88.2 R38, [R0+0x400] ;  /* 0x000400000026783b */ /* 0x000fe80000000100 */
[----:B------:R-:W0:Y:S04]  /*0720*/  LDSM.16.M88.4 R28, [R5] ;  /* 0x00000000051c783b */ /* 0x000e280000000200 */
[----:B------:R-:W1:Y:S04]  /*0730*/  LDSM.16.M88.2 R36, [R2+0x400] ;  /* 0x000400000224783b */ /* 0x000e680000000100 */
[----:B------:R-:W2:Y:S01]  /*0740*/  LDSM.16.M88.4 R32, [R3] ;  /* 0x000000000320783b */ /* 0x000ea20000000200 */
[C---:B0-----:R-:W-:Y:S08]  /*0750*/  HMMA.16816.F32.BF16 R20, R28.reuse, R38, R20 ;  /* 0x000000261c14723c */ /* 0x041ff00000041814 */
[----:B-1----:R-:W-:Y:S01]  /*0760*/  HMMA.16816.F32.BF16 R24, R28, R36, R24 ;  /* 0x000000241c18723c */ /* 0x002fe20000041818 */
[----:B------:R-:W3:Y:S04]  /*0770*/  LDG.E.128 R28, [R6.64+0x20] ;  /* 0x00002004061c7981 */ /* 0x000ee8000c1e1d00 */
[----:B------:R-:W-:Y:S06]  /*0780*/  BAR.SYNC.DEFER_BLOCKING 0x0 ;  /* 0x0000000000007b1d */ /* 0x000fec0000010000 */
[----:B------:R-:W4:Y:S01]  /*0790*/  LDG.E.128 R40, [R8.64+0x20] ;  /* 0x0000200408287981 */ /* 0x000f22000c1e1d00 */
[C---:B--2---:R-:W-:Y:S08]  /*07a0*/  HMMA.16816.F32.BF16 R12, R32.reuse, R38, R12 ;  /* 0x00000026200c723c */ /* 0x044ff0000004180c */
[----:B------:R-:W-:Y:S01]  /*07b0*/  HMMA.16816.F32.BF16 R16, R32, R36, R16 ;  /* 0x000000242010723c */ /* 0x000fe20000041810 */
[----:B---3--:R-:W-:Y:S04]  /*07c0*/  STS.128 [R4], R28 ;  /* 0x0000001c04007388 */ /* 0x008fe80000000c00 */
[----:B----4-:R-:W-:Y:S04]  /*07d0*/  STS.128 [R4+0x400], R40 ;  /* 0x0004002804007388 */ /* 0x010fe80000000c00 */
        /* <DEDUP_REMOVED lines=102> */
[----:B------:R-:W2:Y:S04]  /*0e40*/  LDSM.16.M88.4 R32, [R3] ;  /* 0x000000000320783b */ /* 0x000ea80000000200 */
[----:B------:R-:W3:Y:S04]  /*0e50*/  LDG.E.128 R44, [R6.64+0x120] ;  /* 0x00012004062c7981 */ /* 0x000ee8000c1e1d00 */
[----:B------:R-:W-:Y:S06]  /*0e60*/  BAR.SYNC.DEFER_BLOCKING 0x0 ;  /* 0x0000000000007b1d */ /* 0x000fec0000010000 */
[----:B------:R-:W4:Y:S01]  /*0e70*/  LDG.E.128 R48, [R8.64+0x120] ;  /* 0x0001200408307981 */ /* 0x000f22000c1e1d00 */
[C---:B0-----:R-:W-:Y:S08]  /*0e80*/  HMMA.16816.F32.BF16 R20, R28.reuse, R38, R20 ;  /* 0x000000261c14723c */ /* 0x041ff00000041814 */
[----:B-1----:R-:W-:Y:S08]  /*0e90*/  HMMA.16816.F32.BF16 R24, R28, R36, R24 ;  /* 0x000000241c18723c */ /* 0x002ff00000041818 */
        /* <DEDUP_REMOVED lines=8> */
[----:B------:R-:W2:Y:S01]  /*0f20*/  LDG.E.128 R32, [R6.64+0x140] ;  /* 0x0001400406207981 */ /* 0x000ea2000c1e1d00 */
[C---:B0-----:R-:W-:Y:S08]  /*0f30*/  HMMA.16816.F32.BF16 R20, R28.reuse, R10, R20 ;  /* 0x0000000a1c14723c */ /* 0x041ff00000041814 */
[----:B-1----:R-:W-:Y:S01]  /*0f40*/  HMMA.16816.F32.BF16 R24, R28, R40, R24 ;  /* 0x000000281c18723c */ /* 0x002fe20000041818 */
[----:B------:R-:W0:Y:S04]  /*0f50*/  LDSM.16.M88.4 R28, [R3] ;  /* 0x00000000031c783b */ /* 0x000e280000000200 */
[----:B------:R-:W-:Y:S06]  /*0f60*/  BAR.SYNC.DEFER_BLOCKING 0x0 ;  /* 0x0000000000007b1d */ /* 0x000fec0000010000 */
[----:B------:R-:W3:Y:S01]  /*0f70*/  LDG.E.128 R36, [R8.64+0x140] ;  /* 0x0001400408247981 */ /* 0x000ee2000c1e1d00 */
[C---:B0-----:R-:W-:Y:S08]  /*0f80*/  HMMA.16816.F32.BF16 R12, R28.reuse, R10, R12 ;  /* 0x0000000a1c0c723c */ /* 0x041ff0000004180c */
[----:B------:R-:W-:Y:S01]  /*0f90*/  HMMA.16816.F32.BF16 R16, R28, R40, R16 ;  /* 0x000000281c10723c */ /* 0x000fe20000041810 */
[----:B--2---:R-:W-:Y:S04]  /*0fa0*/  STS.128 [R4], R32 ;  /* 0x0000002004007388 */ /* 0x004fe80000000c00 */
[----:B---3--:R-:W-:Y:S04]  /*0fb0*/  STS.128 [R4+0x400], R36 ;  /* 0x0004002404007388 */ /* 0x008fe80000000c00 */
[----:B------:R-:W-:Y:S06]  /*0fc0*/  BAR.SYNC.DEFER_BLOCKING 0x0 ;  /* 0x0000000000007b1d */ /* 0x000fec0000010000 */
[----:B------:R-:W-:Y:S04]  /*0fd0*/  LDSM.16.M88.2 R10, [R0+0x400] ;  /* 0x00040000000a783b */ /* 0x000fe80000000100 */
[----:B------:R-:W-:Y:S04]  /*0fe0*/  LDSM.16.M88.2 R44, [R2+0x400] ;  /* 0x00040000022c783b */ /* 0x000fe80000000100 */
[----:B------:R-:W2:Y:S04]  /*0ff0*/  LDG.E.128 R28, [R6.64+0x160] ;  /* 0x00016004061c7981 */ /* 0x000ea8000c1e1d00 */
[----:B------:R-:W0:Y:S04]  /*1000*/  LDSM.16.M88.4 R36, [R5] ;  /* 0x000000000524783b */ /* 0x000e280000000200 */
[----:B------:R-:W1:Y:S04]  /*1010*/  LDSM.16.M88.4 R32, [R3] ;  /* 0x000000000320783b */ /* 0x000e680000000200 */
[----:B------:R-:W-:Y:S06]  /*1020*/  BAR.SYNC.DEFER_BLOCKING 0x0 ;  /* 0x0000000000007b1d */ /* 0x000fec0000010000 */
[----:B------:R-:W3:Y:S01]  /*1030*/  LDG.E.128 R40, [R8.64+0x160] ;  /* 0x0001600408287981 */ /* 0x000ee2000c1e1d00 */
[C---:B0-----:R-:W-:Y:S08]  /*1040*/  HMMA.16816.F32.BF16 R20, R36.reuse, R10, R20 ;  /* 0x0000000a2414723c */ /* 0x041ff00000041814 */
[----:B------:R-:W-:Y:S01]  /*1050*/  HMMA.16816.F32.BF16 R24, R36, R44, R24 ;  /* 0x0000002c2418723c */ /* 0x000fe20000041818 */
[----:B------:R-:W-:-:S07]  /*1060*/  IADD3 R52, P0, R52, 0x180, RZ ;  /* 0x0000018034347810 */ /* 0x000fce0007f1e0ff */
[----:B-1----:R-:W-:Y:S01]  /*1070*/  HMMA.16816.F32.BF16 R12, R32, R10, R12 ;  /* 0x0000000a200c723c */ /* 0x002fe2000004180c */
[----:B------:R-:W-:-:S07]  /*1080*/  IMAD.X R53, RZ, RZ, R53, P0 ;  /* 0x000000ffff357224 */ /* 0x000fce00000e0635 */
[----:B------:R-:W-:Y:S01]  /*1090*/  HMMA.16816.F32.BF16 R16, R32, R44, R16 ;  /* 0x0000002c2010723c */ /* 0x000fe20000041810 */
[----:B------:R-:W-:-:S04]  /*10a0*/  ISETP.NE.U32.AND P0, PT, R52, 0x1800, PT ;  /* 0x000018003400780c */ /* 0x000fc80003f05070 */
[----:B------:R-:W-:Y:S01]  /*10b0*/  ISETP.NE.AND.EX P0, PT, R53, RZ, PT, P0 ;  /* 0x000000ff3500720c */ /* 0x000fe20003f05300 */
        /* <DEDUP_REMOVED lines=8> */
[----:B-1----:R-:W-:Y:S08]  /*1140*/  HMMA.16816.F32.BF16 R24, R36, R6, R24 ;  /* 0x000000062418723c */ /* 0x002ff00000041818 */
[C---:B--2---:R-:W-:Y:S08]  /*1150*/  HMMA.16816.F32.BF16 R12, R28.reuse, R8, R12 ;  /* 0x000000081c0c723c */ /* 0x044ff0000004180c */
[----:B------:R-:W-:Y:S01]  /*1160*/  HMMA.16816.F32.BF16 R16, R28, R6, R16 ;  /* 0x000000061c10723c */ /* 0x000fe20000041810 */
[----:B------:R-:W-:Y:S07]  /*1170*/  @P0 BRA `(.L_x_0) ;  /* 0xfffff4f000000947 */ /* 0x000fee000383ffff */
[----:B------:R-:W0:Y:S01]  /*1180*/  S2R R47, SR_TID.X ;  /* 0x00000000002f7919 */ /* 0x000e220000002100 */
[----:B------:R-:W-:Y:S01]  /*1190*/  IMAD.SHL.U32 R60, R60, 0x2, RZ ;  /* 0x000000023c3c7824 */ /* 0x000fe200078e00ff */
[----:B------:R-:W-:Y:S01]  /*11a0*/  F2FP.BF16.PACK_AB R21, R21, R20 ;  /* 0x000000141515723e */ /* 0x000fe200000010ff */
[----:B------:R-:W-:Y:S01]  /*11b0*/  IMAD.MOV.U32 R28, RZ, RZ, 0x2 ;  /* 0x00000002ff1c7424 */ /* 0x000fe200078e00ff */
[----:B------:R-:W1:Y:S01]  /*11c0*/  S2R R51, SR_TID.X ;  /* 0x0000000000337919 */ /* 0x000e620000002100 */
[----:B------:R-:W-:-:S02]  /*11d0*/  F2FP.BF16.PACK_AB R22, R23, R22 ;  /* 0x000000161716723e */ /* 0x000fc400000010ff */
[----:B------:R-:W-:Y:S01]  /*11e0*/  LOP3.LUT R60, R60, 0x6, RZ, 0xc0, !PT ;  /* 0x000000063c3c7812 */ /* 0x000fe200078ec0ff */
[----:B------:R-:W2:Y:S01]  /*11f0*/  S2R R46, SR_TID.X ;  /* 0x00000000002e7919 */ /* 0x000ea20000002100 */
[----:B------:R-:W-:Y:S02]  /*1200*/  F2FP.BF16.PACK_AB R25, R25, R24 ;  /* 0x000000181919723e */ /* 0x000fe400000010ff */
[----:B------:R-:W-:Y:S01]  /*1210*/  F2FP.BF16.PACK_AB R26, R27, R26 ;  /* 0x0000001a1b1a723e */ /* 0x000fe200000010ff */
[----:B------:R-:W-:Y:S01]  /*1220*/  BAR.SYNC.DEFER_BLOCKING 0x0 ;  /* 0x0000000000007b1d */ /* 0x000fe20000010000 */
[----:B------:R-:W-:Y:S02]  /*1230*/  F2FP.BF16.PACK_AB R13, R13, R12 ;  /* 0x0000000c0d0d723e */ /* 0x000fe400000010ff */
[----:B------:R-:W-:Y:S02]  /*1240*/  F2FP.BF16.PACK_AB R14, R15, R14 ;  /* 0x0000000e0f0e723e */ /* 0x000fe400000010ff */
[----:B------:R-:W-:-:S02]  /*1250*/  F2FP.BF16.PACK_AB R17, R17, R16 ;  /* 0x000000101111723e */ /* 0x000fc400000010ff */
[----:B------:R-:W-:Y:S02]  /*1260*/  F2FP.BF16.PACK_AB R18, R19, R18 ;  /* 0x000000121312723e */ /* 0x000fe400000010ff */
[----:B------:R-:W-:Y:S02]  /*1270*/  LOP3.LUT R58, R58, 0x18, R61, 0xf8, !PT ;  /* 0x000000183a3a7812 */ /* 0x000fe400078ef83d */
[----:B0-----:R-:W-:Y:S02]  /*1280*/  LOP3.LUT R47, R47, 0x4, RZ, 0xc0, !PT ;  /* 0x000000042f2f7812 */ /* 0x001fe400078ec0ff */
[----:B------:R-:W-:Y:S02]  /*1290*/  ISETP.GE.AND P0, PT, R58, 0x300, PT ;  /* 0x000003003a00780c */ /* 0x000fe40003f06270 */
[----:B-1----:R-:W-:Y:S01]  /*12a0*/  LOP3.LUT R51, R51, 0x8, RZ, 0xc0, !PT ;  /* 0x0000000833337812 */ /* 0x002fe200078ec0ff */
[----:B------:R-:W-:Y:S02]  /*12b0*/  IMAD R60, R47, 0x8, R60 ;  /* 0x000000082f3c7824 */ /* 0x000fe400078e023c */
[----:B------:R-:W0:Y:S01]  /*12c0*/  S2R R47, SR_TID.X ;  /* 0x00000000002f7919 */ /* 0x000e220000002100 */
[----:B--2---:R-:W-:Y:S01]  /*12d0*/  LOP3.LUT R46, R46, 0x10, RZ, 0xc0, !PT ;  /* 0x000000102e2e7812 */ /* 0x004fe200078ec0ff */
[----:B------:R-:W-:-:S04]  /*12e0*/  IMAD.SHL.U32 R0, R51, 0x8, RZ ;  /* 0x0000000833007824 */ /* 0x000fc800078e00ff */
[----:B------:R-:W-:Y:S01]  /*12f0*/  IMAD.SHL.U32 R3, R46, 0x8, RZ ;  /* 0x000000082e037824 */ /* 0x000fe200078e00ff */
[----:B------:R-:W-:-:S04]  /*1300*/  LOP3.LUT R2, R0, 0x138, R61, 0xf8, !PT ;  /* 0x0000013800027812 */ /* 0x000fc800078ef83d */
[----:B------:R-:W-:Y:S02]  /*1310*/  IADD3 R60, R3, R60, R0 ;  /* 0x0000003c033c7210 */ /* 0x000fe40007ffe000 */
[----:B------:R-:W-:-:S04]  /*1320*/  LOP3.LUT R2, R2, R3, RZ, 0xfc, !PT ;  /* 0x0000000302027212 */ /* 0x000fc800078efcff */
[----:B------:R-:W-:-:S04]  /*1330*/  SHF.R.U32.HI R3, RZ, 0x1, R2 ;  /* 0x00000001ff037819 */ /* 0x000fc80000011602 */
[----:B------:R-:W-:Y:S02]  /*1340*/  LOP3.LUT R3, R3, 0xf0, RZ, 0xc0, !PT ;  /* 0x000000f003037812 */ /* 0x000fe400078ec0ff */
[----:B0-----:R-:W-:-:S03]  /*1350*/  SHF.R.U32.HI R47, RZ, 0x2, R47 ;  /* 0x00000002ff2f7819 */ /* 0x001fc6000001162f */
[----:B------:R-:W-:Y:S01]  /*1360*/  IMAD R20, R2, 0x2, R3 ;  /* 0x0000000202147824 */ /* 0x000fe200078e0203 */
[----:B------:R-:W-:Y:S02]  /*1370*/  LOP3.LUT R0, R60, 0x8, R47, 0xf8, !PT ;  /* 0x000000083c007812 */ /* 0x000fe400078ef82f */
[----:B------:R-:W-:Y:S02]  /*1380*/  SHF.R.U32.HI R60, RZ, 0x1, R60 ;  /* 0x00000001ff3c7819 */ /* 0x000fe4000001163c */
[C---:B------:R-:W-:Y:S02]  /*1390*/  LOP3.LUT R4, R0.reuse, 0x100, RZ, 0xfc, !PT ;  /* 0x0000010000047812 */ /* 0x040fe400078efcff */
[----:B------:R-:W-:Y:S02]  /*13a0*/  LOP3.LUT R6, R0, 0x110, RZ, 0x3c, !PT ;  /* 0x0000011000067812 */ /* 0x000fe400078e3cff */
[----:B------:R-:W-:Y:S02]  /*13b0*/  SHF.R.U32.HI R5, RZ, 0x1, R4 ;  /* 0x00000001ff057819 */ /* 0x000fe40000011604 */
[----:B------:R-:W-:-:S02]  /*13c0*/  SHF.R.U32.HI R7, RZ, 0x1, R6 ;  /* 0x00000001ff077819 */ /* 0x000fc40000011606 */
[----:B------:R-:W-:Y:S02]  /*13d0*/  LOP3.LUT R3, R60, 0x70, RZ, 0xc0, !PT ;  /* 0x000000703c037812 */ /* 0x000fe400078ec0ff */
[----:B------:R-:W-:Y:S02]  /*13e0*/  LOP3.LUT R5, R5, 0x7ffffff0, RZ, 0xc0, !PT ;  /* 0x7ffffff005057812 */ /* 0x000fe400078ec0ff */
[C---:B------:R-:W-:Y:S01]  /*13f0*/  LOP3.LUT R2, R0.reuse, 0x10, RZ, 0x3c, !PT ;  /* 0x0000001000027812 */ /* 0x040fe200078e3cff */
[----:B------:R-:W-:Y:S01]  /*1400*/  IMAD R8, R0, 0x2, R3 ;  /* 0x0000000200087824 */ /* 0x000fe200078e0203 */
[----:B------:R-:W-:Y:S01]  /*1410*/  LOP3.LUT R7, R7, 0x7ffffff0, RZ, 0xc0, !PT ;  /* 0x7ffffff007077812 */ /* 0x000fe200078ec0ff */
[----:B------:R-:W-:Y:S01]  /*1420*/  IMAD R9, R4, 0x2, R5 ;  /* 0x0000000204097824 */ /* 0x000fe200078e0205 */
[----:B------:R-:W-:Y:S01]  /*1430*/  LOP3.LUT R59, R59, 0xf, R47, 0xf8, !PT ;  /* 0x0000000f3b3b7812 */ /* 0x000fe200078ef82f */
[----:B------:R-:W-:Y:S01]  /*1440*/  IMAD R10, R2, 0x2, R3 ;  /* 0x00000002020a7824 */ /* 0x000fe200078e0203 */
[----:B------:R-:W-:Y:S01]  /*1450*/  STS [R8], R21 ;  /* 0x0000001508007388 */ /* 0x000fe20000000800 */
[----:B------:R-:W-:Y:S01]  /*1460*/  IMAD R11, R6, 0x2, R7 ;  /* 0x00000002060b7824 */ /* 0x000fe200078e0207 */
[C---:B------:R-:W-:Y:S01]  /*1470*/  LOP3.LUT R0, R59.reuse, 0x10, RZ, 0xfc, !PT ;  /* 0x000000103b007812 */ /* 0x040fe200078efcff */
[C---:B------:R-:W-:Y:S01]  /*1480*/  IMAD R58, R59.reuse, 0x300, R58 ;  /* 0x000003003b3a7824 */ /* 0x040fe200078e023a */
[----:B------:R-:W-:Y:S01]  /*1490*/  STS [R9], R22 ;  /* 0x0000001609007388 */ /* 0x000fe20000000800 */
[----:B------:R-:W-:-:S02]  /*14a0*/  ISETP.LT.AND P1, PT, R59, 0x4d, !P0 ;  /* 0x0000004d3b00780c */ /* 0x000fc40004721270 */
[----:B------:R-:W-:Y:S01]  /*14b0*/  ISETP.LT.AND P0, PT, R0, 0x4d, !P0 ;  /* 0x0000004d0000780c */ /* 0x000fe20004701270 */
[----:B------:R-:W-:Y:S01]  /*14c0*/  STS [R10], R25 ;  /* 0x000000190a007388 */ /* 0x000fe20000000800 */
[----:B------:R-:W-:-:S03]  /*14d0*/  IMAD.WIDE R2, R58, R28, c[0x0][0x170] ;  /* 0x00005c003a027625 */ /* 0x000fc600078e021c */
[----:B------:R-:W-:Y:S04]  /*14e0*/  STS [R11], R26 ;  /* 0x0000001a0b007388 */ /* 0x000fe80000000800 */
[----:B------:R-:W-:Y:S06]  /*14f0*/  BAR.SYNC.DEFER_BLOCKING 0x0 ;  /* 0x0000000000007b1d */ /* 0x000fec0000010000 */
[----:B------:R-:W0:Y:S04]  /*1500*/  LDS.128 R4, [R20] ;  /* 0x0000000014047984 */ /* 0x000e280000000c00 */
[----:B------:R-:W-:Y:S06]  /*1510*/  BAR.SYNC.DEFER_BLOCKING 0x0 ;  /* 0x0000000000007b1d */ /* 0x000fec0000010000 */
[----:B------:R1:W-:Y:S04]  /*1520*/  STS [R8], R13 ;  /* 0x0000000d08007388 */ /* 0x0003e80000000800 */
[----:B------:R1:W-:Y:S04]  /*1530*/  STS [R9], R14 ;  /* 0x0000000e09007388 */ /* 0x0003e80000000800 */
[----:B------:R1:W-:Y:S04]  /*1540*/  STS [R10], R17 ;  /* 0x000000110a007388 */ /* 0x0003e80000000800 */
[----:B------:R1:W-:Y:S04]  /*1550*/  STS [R11], R18 ;  /* 0x000000120b007388 */ /* 0x0003e80000000800 */
[----:B------:R-:W-:Y:S06]  /*1560*/  BAR.SYNC.DEFER_BLOCKING 0x0 ;  /* 0x0000000000007b1d */ /* 0x000fec0000010000 */
[----:B0-----:R1:W-:Y:S01]  /*1570*/  @P1 STG.E.128 [R2.64], R4 ;  /* 0x0000000402001986 */ /* 0x0013e2000c101d04 */
[----:B------:R-:W-:Y:S05]  /*1580*/  @!P0 EXIT ;  /* 0x000000000000894d */ /* 0x000fea0003800000 */
[----:B------:R-:W0:Y:S01]  /*1590*/  LDS.128 R20, [R20] ;  /* 0x0000000014147984 */ /* 0x000e220000000c00 */
[----:B-1----:R-:W-:-:S05]  /*15a0*/  IADD3 R2, R58, 0x3000, RZ ;  /* 0x000030003a027810 */ /* 0x002fca0007ffe0ff */
[----:B------:R-:W-:-:S05]  /*15b0*/  IMAD.WIDE R2, R2, R28, c[0x0][0x170] ;  /* 0x00005c0002027625 */ /* 0x000fca00078e021c */
[----:B0-----:R-:W-:Y:S01]  /*15c0*/  STG.E.128 [R2.64], R20 ;  /* 0x0000001402007986 */ /* 0x001fe2000c101d04 */
[----:B------:R-:W-:Y:S05]  /*15d0*/  EXIT ;  /* 0x000000000000794d */ /* 0x000fea0003800000 */
.L_x_1:
[----:B------:R-:W-:-:S00]  /*15e0*/  BRA `(.L_x_1) ;  /* 0xfffffff000007947 */ /* 0x000fc0000383ffff */
[----:B------:R-:W-:-:S00]  /*15f0*/  NOP ;  /* 0x0000000000007918 */ /* 0x000fc00000000000 */
        /* <DEDUP_REMOVED lines=8> */
.L_x_2:


//--------------------- .nv.shared.triton_mm      --------------------------
	.section	.nv.shared.triton_mm,"aw",@nobits
	.sectionflags	@""
	.align	16
